//
// Generated by NVIDIA NVVM Compiler
//
// Compiler Build ID: CL-36424714
// Cuda compilation tools, release 13.0, V13.0.88
// Based on NVVM 20.0.0
//

.version 9.0
.target sm_100
.address_size 64

	// .globl	_Z14vectorAddOnGPUPKfS0_Pfi

.visible .entry _Z14vectorAddOnGPUPKfS0_Pfi(
	.param .u64 .ptr .align 1 _Z14vectorAddOnGPUPKfS0_Pfi_param_0,
	.param .u64 .ptr .align 1 _Z14vectorAddOnGPUPKfS0_Pfi_param_1,
	.param .u64 .ptr .align 1 _Z14vectorAddOnGPUPKfS0_Pfi_param_2,
	.param .u32 _Z14vectorAddOnGPUPKfS0_Pfi_param_3
)
{
	.reg .pred 	%p<3>;
	.reg .b32 	%r<10>;
	.reg .b32 	%f<13>;
	.reg .b64 	%rd<11>;

	ld.param.u64 	%rd4, [_Z14vectorAddOnGPUPKfS0_Pfi_param_0];
	ld.param.u64 	%rd5, [_Z14vectorAddOnGPUPKfS0_Pfi_param_1];
	ld.param.u64 	%rd6, [_Z14vectorAddOnGPUPKfS0_Pfi_param_2];
	ld.param.u32 	%r4, [_Z14vectorAddOnGPUPKfS0_Pfi_param_3];
	mov.u32 	%r5, %ntid.x;
	mov.u32 	%r6, %ctaid.x;
	mov.u32 	%r7, %tid.x;
	mad.lo.s32 	%r1, %r5, %r6, %r7;
	setp.ge.s32 	%p1, %r1, %r4;
	@%p1 bra 	$L__BB0_3;
	cvta.to.global.u64 	%rd7, %rd4;
	cvta.to.global.u64 	%rd8, %rd5;
	cvta.to.global.u64 	%rd9, %rd6;
	mul.wide.s32 	%rd10, %r1, 4;
	add.s64 	%rd1, %rd7, %rd10;
	add.s64 	%rd2, %rd8, %rd10;
	add.s64 	%rd3, %rd9, %rd10;
	mov.b32 	%r9, 0;
$L__BB0_2:
	ld.global.f32 	%f1, [%rd1];
	ld.global.f32 	%f2, [%rd2];
	add.f32 	%f3, %f1, %f2;
	st.global.f32 	[%rd3], %f3;
	ld.global.f32 	%f4, [%rd1];
	ld.global.f32 	%f5, [%rd2];
	add.f32 	%f6, %f4, %f5;
	st.global.f32 	[%rd3], %f6;
	ld.global.f32 	%f7, [%rd1];
	ld.global.f32 	%f8, [%rd2];
	add.f32 	%f9, %f7, %f8;
	st.global.f32 	[%rd3], %f9;
	ld.global.f32 	%f10, [%rd1];
	ld.global.f32 	%f11, [%rd2];
	add.f32 	%f12, %f10, %f11;
	st.global.f32 	[%rd3], %f12;
	add.s32 	%r9, %r9, 4;
	setp.ne.s32 	%p2, %r9, 100;
	@%p2 bra 	$L__BB0_2;
$L__BB0_3:
	ret;

}


// ===== COMPILED SASS (sm_100) =====

	.target	sm_100

	.elftype	@"ET_EXEC"


//--------------------- .note.nv.tkinfo           --------------------------
	.section	.note.nv.tkinfo,"",@"SHT_NOTE"
	.sectionflags	@"SHF_NOTE_NV_TKINFO"
	.tkinfo
        /*0018*/ 	.word	0x00000002
        /*0030*/ 	.string	""
        /*0030*/ 	.string	"ptxas"
        /*0030*/ 	.string	"Cuda compilation tools, release 13.0, V13.0.88"
        /*0030*/ 	.string	"Build cuda_13.0.r13.0/compiler.36424714_0"
        /*0030*/ 	.string	"-arch sm_100 -m 64 "



//--------------------- .note.nv.cuinfo           --------------------------
	.section	.note.nv.cuinfo,"",@"SHT_NOTE"
	.sectionflags	@"SHF_NOTE_NV_CUINFO"
        /*0018*/ 	.short	0x0002
        /*001a*/ 	.short	0x0064
        /*001c*/ 	.short	0x0082
	.zero		2


//--------------------- .nv.info                  --------------------------
	.section	.nv.info,"",@"SHT_CUDA_INFO"
	.align	4


	//----- nvinfo : EIATTR_REGCOUNT
	.align		4
        /*0000*/ 	.byte	0x04, 0x2f
        /*0002*/ 	.short	(.L_1 - .L_0)
	.align		4
.L_0:
        /*0004*/ 	.word	index@(_Z14vectorAddOnGPUPKfS0_Pfi)
        /*0008*/ 	.word	0x00000014


	//----- nvinfo : EIATTR_FRAME_SIZE
	.align		4
.L_1:
        /*000c*/ 	.byte	0x04, 0x11
        /*000e*/ 	.short	(.L_3 - .L_2)
	.align		4
.L_2:
        /*0010*/ 	.word	index@(_Z14vectorAddOnGPUPKfS0_Pfi)
        /*0014*/ 	.word	0x00000000


	//----- nvinfo : EIATTR_MIN_STACK_SIZE
	.align		4
.L_3:
        /*0018*/ 	.byte	0x04, 0x12
        /*001a*/ 	.short	(.L_5 - .L_4)
	.align		4
.L_4:
        /*001c*/ 	.word	index@(_Z14vectorAddOnGPUPKfS0_Pfi)
        /*0020*/ 	.word	0x00000000
.L_5:


//--------------------- .nv.compat                --------------------------
	.section	.nv.compat,"",@"SHT_CUDA_COMPAT_INFO"
	.align	4
        /*0000*/ 	.byte	0x02, 0x09, 0x00, 0x00, 0x02, 0x02, 0x01, 0x00, 0x02, 0x05, 0x05, 0x00, 0x03, 0x07, 0x01, 0x01
        /*0010*/ 	.byte	0x02, 0x03, 0x00, 0x00, 0x02, 0x06, 0x01, 0x00, 0x04, 0x0b, 0x08, 0x00, 0x09, 0x00, 0x00, 0x00
        /*0020*/ 	.byte	0x00, 0x00, 0x00, 0x00


//--------------------- .nv.info._Z14vectorAddOnGPUPKfS0_Pfi --------------------------
	.section	.nv.info._Z14vectorAddOnGPUPKfS0_Pfi,"",@"SHT_CUDA_INFO"
	.sectionflags	@""
	.align	4


	//----- nvinfo : EIATTR_CUDA_API_VERSION
	.align		4
        /*0000*/ 	.byte	0x04, 0x37
        /*0002*/ 	.short	(.L_7 - .L_6)
.L_6:
        /*0004*/ 	.word	0x00000082


	//----- nvinfo : EIATTR_KPARAM_INFO
	.align		4
.L_7:
        /*0008*/ 	.byte	0x04, 0x17
        /*000a*/ 	.short	(.L_9 - .L_8)
.L_8:
        /*000c*/ 	.word	0x00000000
        /*0010*/ 	.short	0x0003
        /*0012*/ 	.short	0x0018
        /*0014*/ 	.byte	0x00, 0xf0, 0x11, 0x00


	//----- nvinfo : EIATTR_KPARAM_INFO
	.align		4
.L_9:
        /*0018*/ 	.byte	0x04, 0x17
        /*001a*/ 	.short	(.L_11 - .L_10)
.L_10:
        /*001c*/ 	.word	0x00000000
        /*0020*/ 	.short	0x0002
        /*0022*/ 	.short	0x0010
        /*0024*/ 	.byte	0x00, 0xf5, 0x21, 0x00


	//----- nvinfo : EIATTR_KPARAM_INFO
	.align		4
.L_11:
        /*0028*/ 	.byte	0x04, 0x17
        /*002a*/ 	.short	(.L_13 - .L_12)
.L_12:
        /*002c*/ 	.word	0x00000000
        /*0030*/ 	.short	0x0001
        /*0032*/ 	.short	0x0008
        /*0034*/ 	.byte	0x00, 0xf5, 0x21, 0x00


	//----- nvinfo : EIATTR_KPARAM_INFO
	.align		4
.L_13:
        /*0038*/ 	.byte	0x04, 0x17
        /*003a*/ 	.short	(.L_15 - .L_14)
.L_14:
        /*003c*/ 	.word	0x00000000
        /*0040*/ 	.short	0x0000
        /*0042*/ 	.short	0x0000
        /*0044*/ 	.byte	0x00, 0xf5, 0x21, 0x00


	//----- nvinfo : EIATTR_SPARSE_MMA_MASK
	.align		4
.L_15:
        /*0048*/ 	.byte	0x03, 0x50
        /*004a*/ 	.short	0x0000


	//----- nvinfo : EIATTR_MAXREG_COUNT
	.align		4
        /*004c*/ 	.byte	0x03, 0x1b
        /*004e*/ 	.short	0x00ff


	//----- nvinfo : EIATTR_MERCURY_ISA_VERSION
	.align		4
        /*0050*/ 	.byte	0x03, 0x5f
        /*0052*/ 	.short	0x0101


	//----- nvinfo : EIATTR_VRC_CTA_INIT_COUNT
	.align		4
        /*0054*/ 	.byte	0x02, 0x4a
	.zero		1
	.zero		1


	//----- nvinfo : EIATTR_EXIT_INSTR_OFFSETS
	.align		4
        /*0058*/ 	.byte	0x04, 0x1c
        /*005a*/ 	.short	(.L_17 - .L_16)


	//   ....[0]....
.L_16:
        /*005c*/ 	.word	0x00000070


	//   ....[1]....
        /*0060*/ 	.word	0x000019f0


	//----- nvinfo : EIATTR_CBANK_PARAM_SIZE
	.align		4
.L_17:
        /*0064*/ 	.byte	0x03, 0x19
        /*0066*/ 	.short	0x001c


	//----- nvinfo : EIATTR_PARAM_CBANK
	.align		4
        /*0068*/ 	.byte	0x04, 0x0a
        /*006a*/ 	.short	(.L_19 - .L_18)
	.align		4
.L_18:
        /*006c*/ 	.word	index@(.nv.constant0._Z14vectorAddOnGPUPKfS0_Pfi)
        /*0070*/ 	.short	0x0380
        /*0072*/ 	.short	0x001c


	//----- nvinfo : EIATTR_SW_WAR
	.align		4
.L_19:
        /*0074*/ 	.byte	0x04, 0x36
        /*0076*/ 	.short	(.L_21 - .L_20)
.L_20:
        /*0078*/ 	.word	0x00000008
.L_21:


//--------------------- .nv.callgraph             --------------------------
	.section	.nv.callgraph,"",@"SHT_CUDA_CALLGRAPH"
	.align	4
	.sectionentsize	8
	.align		4
        /*0000*/ 	.word	0x00000000
	.align		4
        /*0004*/ 	.word	0xffffffff
	.align		4
        /*0008*/ 	.word	0x00000000
	.align		4
        /*000c*/ 	.word	0xfffffffe
	.align		4
        /*0010*/ 	.word	0x00000000
	.align		4
        /*0014*/ 	.word	0xfffffffd
	.align		4
        /*0018*/ 	.word	0x00000000
	.align		4
        /*001c*/ 	.word	0xfffffffc


//--------------------- .text._Z14vectorAddOnGPUPKfS0_Pfi --------------------------
	.section	.text._Z14vectorAddOnGPUPKfS0_Pfi,"ax",@progbits
	.align	128
        .global         _Z14vectorAddOnGPUPKfS0_Pfi
        .type           _Z14vectorAddOnGPUPKfS0_Pfi,@function
        .size           _Z14vectorAddOnGPUPKfS0_Pfi,(.L_x_1 - _Z14vectorAddOnGPUPKfS0_Pfi)
        .other          _Z14vectorAddOnGPUPKfS0_Pfi,@"STO_CUDA_ENTRY STV_DEFAULT"
_Z14vectorAddOnGPUPKfS0_Pfi:
.text._Z14vectorAddOnGPUPKfS0_Pfi:
[----:B------:R-:W-:Y:S01]  /*0000*/  LDC R1, c[0x0][0x37c] ;  /* 0x0000df00ff017b82 */ /* 0x000fe20000000800 */
[----:B------:R-:W0:Y:S01]  /*0010*/  S2R R9, SR_CTAID.X ;  /* 0x0000000000097919 */ /* 0x000e220000002500 */
[----:B------:R-:W0:Y:S01]  /*0020*/  LDCU UR4, c[0x0][0x360] ;  /* 0x00006c00ff0477ac */ /* 0x000e220008000800 */
[----:B------:R-:W0:Y:S01]  /*0030*/  S2R R0, SR_TID.X ;  /* 0x0000000000007919 */ /* 0x000e220000002100 */
[----:B------:R-:W1:Y:S01]  /*0040*/  LDCU UR5, c[0x0][0x398] ;  /* 0x00007300ff0577ac */ /* 0x000e620008000800 */
[----:B0-----:R-:W-:-:S05]  /*0050*/  IMAD R9, R9, UR4, R0 ;  /* 0x0000000409097c24 */ /* 0x001fca000f8e0200 */
[----:B-1----:R-:W-:-:S13]  /*0060*/  ISETP.GE.AND P0, PT, R9, UR5, PT ;  /* 0x0000000509007c0c */ /* 0x002fda000bf06270 */
[----:B------:R-:W-:Y:S05]  /*0070*/  @P0 EXIT ;  /* 0x000000000000094d */ /* 0x000fea0003800000 */
[----:B------:R-:W0:Y:S01]  /*0080*/  LDC.64 R2, c[0x0][0x380] ;  /* 0x0000e000ff027b82 */ /* 0x000e220000000a00 */
[----:B------:R-:W1:Y:S07]  /*0090*/  LDCU.64 UR4, c[0x0][0x358] ;  /* 0x00006b00ff0477ac */ /* 0x000e6e0008000a00 */
[----:B------:R-:W2:Y:S08]  /*00a0*/  LDC.64 R4, c[0x0][0x388] ;  /* 0x0000e200ff047b82 */ /* 0x000eb00000000a00 */
[----:B------:R-:W3:Y:S01]  /*00b0*/  LDC.64 R6, c[0x0][0x390] ;  /* 0x0000e400ff067b82 */ /* 0x000ee20000000a00 */
[----:B0-----:R-:W-:-:S05]  /*00c0*/  IMAD.WIDE R2, R9, 0x4, R2 ;  /* 0x0000000409027825 */ /* 0x001fca00078e0202 */
[----:B-1----:R-:W4:Y:S01]  /*00d0*/  LDG.E R0, desc[UR4][R2.64] ;  /* 0x0000000402007981 */ /* 0x002f22000c1e1900 */
[----:B--2---:R-:W-:-:S05]  /*00e0*/  IMAD.WIDE R4, R9, 0x4, R4 ;  /* 0x0000000409047825 */ /* 0x004fca00078e0204 */
[----:B------:R-:W4:Y:S01]  /*00f0*/  LDG.E R11, desc[UR4][R4.64] ;  /* 0x00000004040b7981 */ /* 0x000f22000c1e1900 */
[----:B---3--:R-:W-:-:S04]  /*0100*/  IMAD.WIDE R6, R9, 0x4, R6 ;  /* 0x0000000409067825 */ /* 0x008fc800078e0206 */
[----:B----4-:R-:W-:-:S05]  /*0110*/  FADD R11, R0, R11 ;  /* 0x0000000b000b7221 */ /* 0x010fca0000000000 */
[----:B------:R0:W-:Y:S04]  /*0120*/  STG.E desc[UR4][R6.64], R11 ;  /* 0x0000000b06007986 */ /* 0x0001e8000c101904 */
[----:B------:R-:W2:Y:S04]  /*0130*/  LDG.E R0, desc[UR4][R2.64] ;  /* 0x0000000402007981 */ /* 0x000ea8000c1e1900 */
[----:B------:R-:W2:Y:S02]  /*0140*/  LDG.E R9, desc[UR4][R4.64] ;  /* 0x0000000404097981 */ /* 0x000ea4000c1e1900 */
[----:B--2---:R-:W-:-:S05]  /*0150*/  FADD R9, R0, R9 ;  /* 0x0000000900097221 */ /* 0x004fca0000000000 */
[----:B------:R1:W-:Y:S04]  /*0160*/  STG.E desc[UR4][R6.64], R9 ;  /* 0x0000000906007986 */ /* 0x0003e8000c101904 */
[----:B------:R-:W2:Y:S04]  /*0170*/  LDG.E R0, desc[UR4][R2.64] ;  /* 0x0000000402007981 */ /* 0x000ea8000c1e1900 */
[----:B------:R-:W2:Y:S02]  /*0180*/  LDG.E R13, desc[UR4][R4.64] ;  /* 0x00000004040d7981 */ /* 0x000ea4000c1e1900 */
[----:B--2---:R-:W-:-:S05]  /*0190*/  FADD R13, R0, R13 ;  /* 0x0000000d000d7221 */ /* 0x004fca0000000000 */
[----:B------:R2:W-:Y:S04]  /*01a0*/  STG.E desc[UR4][R6.64], R13 ;  /* 0x0000000d06007986 */ /* 0x0005e8000c101904 */
[----:B------:R-:W3:Y:S04]  /*01b0*/  LDG.E R0, desc[UR4][R2.64] ;  /* 0x0000000402007981 */ /* 0x000ee8000c1e1900 */
[----:B------:R-:W3:Y:S02]  /*01c0*/  LDG.E R15, desc[UR4][R4.64] ;  /* 0x00000004040f7981 */ /* 0x000ee4000c1e1900 */
[----:B---3--:R-:W-:-:S05]  /*01d0*/  FADD R15, R0, R15 ;  /* 0x0000000f000f7221 */ /* 0x008fca0000000000 */
[----:B------:R3:W-:Y:S04]  /*01e0*/  STG.E desc[UR4][R6.64], R15 ;  /* 0x0000000f06007986 */ /* 0x0007e8000c101904 */
[----:B------:R-:W4:Y:S04]  /*01f0*/  LDG.E R0, desc[UR4][R2.64] ;  /* 0x0000000402007981 */ /* 0x000f28000c1e1900 */
[----:B0-----:R-:W4:Y:S02]  /*0200*/  LDG.E R11, desc[UR4][R4.64] ;  /* 0x00000004040b7981 */ /* 0x001f24000c1e1900 */
[----:B----4-:R-:W-:-:S05]  /*0210*/  FADD R11, R0, R11 ;  /* 0x0000000b000b7221 */ /* 0x010fca0000000000 */
[----:B------:R0:W-:Y:S04]  /*0220*/  STG.E desc[UR4][R6.64], R11 ;  /* 0x0000000b06007986 */ /* 0x0001e8000c101904 */
[----:B------:R-:W4:Y:S04]  /*0230*/  LDG.E R0, desc[UR4][R2.64] ;  /* 0x0000000402007981 */ /* 0x000f28000c1e1900 */
[----:B-1----:R-:W4:Y:S02]  /*0240*/  LDG.E R9, desc[UR4][R4.64] ;  /* 0x0000000404097981 */ /* 0x002f24000c1e1900 */
[----:B----4-:R-:W-:-:S05]  /*0250*/  FADD R9, R0, R9 ;  /* 0x0000000900097221 */ /* 0x010fca0000000000 */
[----:B------:R1:W-:Y:S04]  /*0260*/  STG.E desc[UR4][R6.64], R9 ;  /* 0x0000000906007986 */ /* 0x0003e8000c101904 */
[----:B------:R-:W4:Y:S04]  /*0270*/  LDG.E R0, desc[UR4][R2.64] ;  /* 0x0000000402007981 */ /* 0x000f28000c1e1900 */
[----:B--2---:R-:W4:Y:S02]  /*0280*/  LDG.E R13, desc[UR4][R4.64] ;  /* 0x00000004040d7981 */ /* 0x004f24000c1e1900 */
[----:B----4-:R-:W-:-:S05]  /*0290*/  FADD R13, R0, R13 ;  /* 0x0000000d000d7221 */ /* 0x010fca0000000000 */
[----:B------:R2:W-:Y:S04]  /*02a0*/  STG.E desc[UR4][R6.64], R13 ;  /* 0x0000000d06007986 */ /* 0x0005e8000c101904 */
[----:B------:R-:W4:Y:S04]  /*02b0*/  LDG.E R0, desc[UR4][R2.64] ;  /* 0x0000000402007981 */ /* 0x000f28000c1e1900 */
[----:B---3--:R-:W4:Y:S02]  /*02c0*/  LDG.E R15, desc[UR4][R4.64] ;  /* 0x00000004040f7981 */ /* 0x008f24000c1e1900 */
[----:B----4-:R-:W-:-:S05]  /*02d0*/  FADD R15, R0, R15 ;  /* 0x0000000f000f7221 */ /* 0x010fca0000000000 */
        /* <DEDUP_REMOVED lines=341> */
[----:B------:R-:W2:Y:S04]  /*1830*/  LDG.E R0, desc[UR4][R2.64] ;  /* 0x0000000402007981 */ /* 0x000ea8000c1e1900 */
[----:B-1----:R-:W2:Y:S02]  /*1840*/  LDG.E R9, desc[UR4][R4.64] ;  /* 0x0000000404097981 */ /* 0x002ea4000c1e1900 */
[----:B--2---:R-:W-:-:S05]  /*1850*/  FADD R13, R0, R9 ;  /* 0x00000009000d7221 */ /* 0x004fca0000000000 */
[----:B------:R1:W-:Y:S04]  /*1860*/  STG.E desc[UR4][R6.64], R13 ;  /* 0x0000000d06007986 */ /* 0x0003e8000c101904 */
[----:B------:R-:W3:Y:S04]  /*1870*/  LDG.E R0, desc[UR4][R2.64] ;  /* 0x0000000402007981 */ /* 0x000ee8000c1e1900 */
[----:B------:R-:W3:Y:S02]  /*1880*/  LDG.E R9, desc[UR4][R4.64] ;  /* 0x0000000404097981 */ /* 0x000ee4000c1e1900 */
[----:B---3--:R-:W-:-:S05]  /*1890*/  FADD R15, R0, R9 ;  /* 0x00000009000f7221 */ /* 0x008fca0000000000 */
[----:B------:R2:W-:Y:S04]  /*18a0*/  STG.E desc[UR4][R6.64], R15 ;  /* 0x0000000f06007986 */ /* 0x0005e8000c101904 */
[----:B------:R-:W3:Y:S04]  /*18b0*/  LDG.E R0, desc[UR4][R2.64] ;  /* 0x0000000402007981 */ /* 0x000ee8000c1e1900 */
[----:B------:R-:W3:Y:S02]  /*18c0*/  LDG.E R9, desc[UR4][R4.64] ;  /* 0x0000000404097981 */ /* 0x000ee4000c1e1900 */
[----:B---3--:R-:W-:-:S05]  /*18d0*/  FADD R17, R0, R9 ;  /* 0x0000000900117221 */ /* 0x008fca0000000000 */
[----:B------:R-:W-:Y:S04]  /*18e0*/  STG.E desc[UR4][R6.64], R17 ;  /* 0x0000001106007986 */ /* 0x000fe8000c101904 */
[----:B------:R-:W3:Y:S04]  /*18f0*/  LDG.E R0, desc[UR4][R2.64] ;  /* 0x0000000402007981 */ /* 0x000ee8000c1e1900 */
[----:B------:R-:W3:Y:S02]  /*1900*/  LDG.E R9, desc[UR4][R4.64] ;  /* 0x0000000404097981 */ /* 0x000ee4000c1e1900 */
[----:B---3--:R-:W-:-:S05]  /*1910*/  FADD R9, R0, R9 ;  /* 0x0000000900097221 */ /* 0x008fca0000000000 */
[----:B------:R-:W-:Y:S04]  /*1920*/  STG.E desc[UR4][R6.64], R9 ;  /* 0x0000000906007986 */ /* 0x000fe8000c101904 */
[----:B------:R-:W3:Y:S04]  /*1930*/  LDG.E R0, desc[UR4][R2.64] ;  /* 0x0000000402007981 */ /* 0x000ee8000c1e1900 */
[----:B0-----:R-:W3:Y:S02]  /*1940*/  LDG.E R11, desc[UR4][R4.64] ;  /* 0x00000004040b7981 */ /* 0x001ee4000c1e1900 */
[----:B---3--:R-:W-:-:S05]  /*1950*/  FADD R11, R0, R11 ;  /* 0x0000000b000b7221 */ /* 0x008fca0000000000 */
[----:B------:R-:W-:Y:S04]  /*1960*/  STG.E desc[UR4][R6.64], R11 ;  /* 0x0000000b06007986 */ /* 0x000fe8000c101904 */
[----:B------:R-:W3:Y:S04]  /*1970*/  LDG.E R0, desc[UR4][R2.64] ;  /* 0x0000000402007981 */ /* 0x000ee8000c1e1900 */
[----:B-1----:R-:W3:Y:S02]  /*1980*/  LDG.E R13, desc[UR4][R4.64] ;  /* 0x00000004040d7981 */ /* 0x002ee4000c1e1900 */
[----:B---3--:R-:W-:-:S05]  /*1990*/  FADD R13, R0, R13 ;  /* 0x0000000d000d7221 */ /* 0x008fca0000000000 */
[----:B------:R-:W-:Y:S04]  /*19a0*/  STG.E desc[UR4][R6.64], R13 ;  /* 0x0000000d06007986 */ /* 0x000fe8000c101904 */
[----:B------:R-:W3:Y:S04]  /*19b0*/  LDG.E R0, desc[UR4][R2.64] ;  /* 0x0000000402007981 */ /* 0x000ee8000c1e1900 */
[----:B--2---:R-:W3:Y:S02]  /*19c0*/  LDG.E R15, desc[UR4][R4.64] ;  /* 0x00000004040f7981 */ /* 0x004ee4000c1e1900 */
[----:B---3--:R-:W-:-:S05]  /*19d0*/  FADD R15, R0, R15 ;  /* 0x0000000f000f7221 */ /* 0x008fca0000000000 */
[----:B------:R-:W-:Y:S01]  /*19e0*/  STG.E desc[UR4][R6.64], R15 ;  /* 0x0000000f06007986 */ /* 0x000fe2000c101904 */
[----:B------:R-:W-:Y:S05]  /*19f0*/  EXIT ;  /* 0x000000000000794d */ /* 0x000fea0003800000 */
.L_x_0:
[----:B------:R-:W-:-:S00]  /*1a00*/  BRA `(.L_x_0) ;  /* 0xfffffffc00fc7947 */ /* 0x000fc0000383ffff */
[----:B------:R-:W-:-:S00]  /*1a10*/  NOP ;  /* 0x0000000000007918 */ /* 0x000fc00000000000 */
        /* <DEDUP_REMOVED lines=14> */
.L_x_1:


//--------------------- .nv.shared.reserved.0     --------------------------
	.section	.nv.shared.reserved.0,"aw",@nobits
	.weak		__nv_reservedSMEM_offset_0_alias
	.size		__nv_reservedSMEM_offset_0_alias, 0, 64
	.other		__nv_reservedSMEM_offset_0_alias,@"STO_CUDA_RESERVED_SHARED STV_DEFAULT"
__nv_reservedSMEM_offset_0_alias:
	.zero		0
	.zero		64


//--------------------- .nv.constant0._Z14vectorAddOnGPUPKfS0_Pfi --------------------------
	.section	.nv.constant0._Z14vectorAddOnGPUPKfS0_Pfi,"a",@progbits
	.sectionflags	@""
	.align	4
.nv.constant0._Z14vectorAddOnGPUPKfS0_Pfi:
	.zero		924


//--------------------- SYMBOLS --------------------------

	.type		.nv.reservedSmem.offset0,@object
	.size		.nv.reservedSmem.offset0,0x4
